	.headerflags	@"EF_CUDA_TEXMODE_UNIFIED EF_CUDA_64BIT_ADDRESS EF_CUDA_ACCELERATORS EF_CUDA_SM90 EF_CUDA_VIRTUAL_SM(EF_CUDA_SM90)"
	.elftype	@"ET_EXEC"


//--------------------- .nv.info                  --------------------------
	.section	.nv.info,"",@"SHT_CUDA_INFO"
	.align	4


	//----- nvinfo : EIATTR_REGCOUNT
	.align		4
        /*0000*/ 	.byte	0x04, 0x2f
        /*0002*/ 	.short	(.L_1 - .L_0)
	.align		4
.L_0:
        /*0004*/ 	.word	index@(triton_poi_fused__softmax_12)
        /*0008*/ 	.word	0x0000000e


	//----- nvinfo : EIATTR_MIN_STACK_SIZE
	.align		4
.L_1:
        /*000c*/ 	.byte	0x04, 0x12
        /*000e*/ 	.short	(.L_3 - .L_2)
	.align		4
.L_2:
        /*0010*/ 	.word	index@(triton_poi_fused__softmax_12)
        /*0014*/ 	.word	0x00000000


	//----- nvinfo : EIATTR_FRAME_SIZE
	.align		4
.L_3:
        /*0018*/ 	.byte	0x04, 0x11
        /*001a*/ 	.short	(.L_5 - .L_4)
	.align		4
.L_4:
        /*001c*/ 	.word	index@(triton_poi_fused__softmax_12)
        /*0020*/ 	.word	0x00000000


	//----- nvinfo : EIATTR_MIN_STACK_SIZE
	.align		4
.L_5:
        /*0024*/ 	.byte	0x04, 0x12
        /*0026*/ 	.short	(.L_7 - .L_6)
	.align		4
.L_6:
        /*0028*/ 	.word	index@(triton_poi_fused__softmax_12)
        /*002c*/ 	.word	0x00000000
.L_7:


//--------------------- .nv.info.triton_poi_fused__softmax_12 --------------------------
	.section	.nv.info.triton_poi_fused__softmax_12,"",@"SHT_CUDA_INFO"
	.sectionflags	@""
	.align	4


	//----- nvinfo : EIATTR_CUDA_API_VERSION
	.align		4
        /*0000*/ 	.byte	0x04, 0x37
        /*0002*/ 	.short	(.L_9 - .L_8)
.L_8:
        /*0004*/ 	.word	0x0000007c


	//----- nvinfo : EIATTR_KPARAM_INFO
	.align		4
.L_9:
        /*0008*/ 	.byte	0x04, 0x17
        /*000a*/ 	.short	(.L_11 - .L_10)
.L_10:
        /*000c*/ 	.word	0x00000000
        /*0010*/ 	.short	0x0002
        /*0012*/ 	.short	0x0010
        /*0014*/ 	.byte	0x00, 0xf0, 0x11, 0x00


	//----- nvinfo : EIATTR_KPARAM_INFO
	.align		4
.L_11:
        /*0018*/ 	.byte	0x04, 0x17
        /*001a*/ 	.short	(.L_13 - .L_12)
.L_12:
        /*001c*/ 	.word	0x00000000
        /*0020*/ 	.short	0x0001
        /*0022*/ 	.short	0x0008
        /*0024*/ 	.byte	0x00, 0xf4, 0x21, 0x00


	//----- nvinfo : EIATTR_KPARAM_INFO
	.align		4
.L_13:
        /*0028*/ 	.byte	0x04, 0x17
        /*002a*/ 	.short	(.L_15 - .L_14)
.L_14:
        /*002c*/ 	.word	0x00000000
        /*0030*/ 	.short	0x0000
        /*0032*/ 	.short	0x0000
        /*0034*/ 	.byte	0x00, 0xf4, 0x21, 0x00


	//----- nvinfo : EIATTR_SPARSE_MMA_MASK
	.align		4
.L_15:
        /*0038*/ 	.byte	0x03, 0x50
        /*003a*/ 	.short	0x0000


	//----- nvinfo : EIATTR_MAXREG_COUNT
	.align		4
        /*003c*/ 	.byte	0x03, 0x1b
        /*003e*/ 	.short	0x00ff


	//----- nvinfo : EIATTR_EXIT_INSTR_OFFSETS
	.align		4
        /*0040*/ 	.byte	0x04, 0x1c
        /*0042*/ 	.short	(.L_17 - .L_16)


	//   ....[0]....
.L_16:
        /*0044*/ 	.word	0x00000280


	//   ....[1]....
        /*0048*/ 	.word	0x000002a0


	//----- nvinfo : EIATTR_REQNTID
	.align		4
.L_17:
        /*004c*/ 	.byte	0x04, 0x10
        /*004e*/ 	.short	(.L_19 - .L_18)
.L_18:
        /*0050*/ 	.word	0x00000080
        /*0054*/ 	.word	0x00000001
        /*0058*/ 	.word	0x00000001


	//----- nvinfo : EIATTR_CBANK_PARAM_SIZE
	.align		4
.L_19:
        /*005c*/ 	.byte	0x03, 0x19
        /*005e*/ 	.short	0x0014


	//----- nvinfo : EIATTR_PARAM_CBANK
	.align		4
        /*0060*/ 	.byte	0x04, 0x0a
        /*0062*/ 	.short	(.L_21 - .L_20)
	.align		4
.L_20:
        /*0064*/ 	.word	index@(.nv.constant0.triton_poi_fused__softmax_12)
        /*0068*/ 	.short	0x0210
        /*006a*/ 	.short	0x0014


	//----- nvinfo : EIATTR_SW_WAR
	.align		4
.L_21:
        /*006c*/ 	.byte	0x04, 0x36
        /*006e*/ 	.short	(.L_23 - .L_22)
.L_22:
        /*0070*/ 	.word	0x00000008
.L_23:


//--------------------- .nv.callgraph             --------------------------
	.section	.nv.callgraph,"",@"SHT_CUDA_CALLGRAPH"
	.align	4
	.sectionentsize	8
	.align		4
        /*0000*/ 	.word	0x00000000
	.align		4
        /*0004*/ 	.word	0xffffffff
	.align		4
        /*0008*/ 	.word	0x00000000
	.align		4
        /*000c*/ 	.word	0xfffffffe
	.align		4
        /*0010*/ 	.word	0x00000000
	.align		4
        /*0014*/ 	.word	0xfffffffd
	.align		4
        /*0018*/ 	.word	0x00000000
	.align		4
        /*001c*/ 	.word	0xfffffffc


//--------------------- .text.triton_poi_fused__softmax_12 --------------------------
	.section	.text.triton_poi_fused__softmax_12,"ax",@progbits
	.align	128
        .global         triton_poi_fused__softmax_12
        .type           triton_poi_fused__softmax_12,@function
        .size           triton_poi_fused__softmax_12,(.L_x_1 - triton_poi_fused__softmax_12)
        .other          triton_poi_fused__softmax_12,@"STO_CUDA_ENTRY STV_DEFAULT"
triton_poi_fused__softmax_12:
.text.triton_poi_fused__softmax_12:
[----:B------:R-:W0:Y:S02]  /*0000*/  LDC R1, c[0x0][0x28] ;  /* 0x00000a00ff017b82 */ /* 0x000e240000000800 */
[----:B------:R-:W1:Y:S01]  /*0010*/  S2R R0, SR_TID.X ;  /* 0x0000000000007919 */ /* 0x000e620000002100 */
[----:B------:R-:W2:Y:S01]  /*0020*/  LDC.64 R2, c[0x0][0x210] ;  /* 0x00008400ff027b82 */ /* 0x000ea20000000a00 */
[----:B------:R-:W-:Y:S01]  /*0030*/  IMAD.MOV.U32 R11, RZ, RZ, RZ ;  /* 0x000000ffff0b7224 */ /* 0x000fe200078e00ff */
[----:B------:R-:W-:Y:S01]  /*0040*/  ULDC.64 UR4, c[0x0][0x208] ;  /* 0x0000820000047ab9 */ /* 0x000fe20000000a00 */
[----:B------:R-:W3:Y:S01]  /*0050*/  S2R R7, SR_CTAID.X ;  /* 0x0000000000077919 */ /* 0x000ee20000002500 */
[----:B------:R-:W-:Y:S01]  /*0060*/  IMAD.MOV.U32 R6, RZ, RZ, RZ ;  /* 0x000000ffff067224 */ /* 0x000fe200078e00ff */
[----:B-1----:R-:W-:Y:S02]  /*0070*/  LOP3.LUT R0, R0, 0x7f, RZ, 0xc0, !PT ;  /* 0x0000007f00007812 */ /* 0x002fe400078ec0ff */
[----:B---3--:R-:W-:-:S03]  /*0080*/  SHF.R.S32.HI R4, RZ, 0x18, R7 ;  /* 0x00000018ff047819 */ /* 0x008fc60000011407 */
[----:B------:R-:W-:Y:S01]  /*0090*/  IMAD R7, R7, 0x80, R0 ;  /* 0x0000008007077824 */ /* 0x000fe200078e0200 */
[----:B------:R-:W-:-:S04]  /*00a0*/  SGXT R0, R4, 0x1 ;  /* 0x000000010400781a */ /* 0x000fc80000000200 */
[----:B------:R-:W-:Y:S02]  /*00b0*/  ISETP.GE.AND P0, PT, R7, 0x400, PT ;  /* 0x000004000700780c */ /* 0x000fe40003f06270 */
[----:B------:R-:W-:-:S04]  /*00c0*/  LEA.HI R0, R0, R7, RZ, 0x2 ;  /* 0x0000000700007211 */ /* 0x000fc800078f10ff */
[----:B------:R-:W-:-:S05]  /*00d0*/  LOP3.LUT R5, R0, 0xfffffffc, RZ, 0xc0, !PT ;  /* 0xfffffffc00057812 */ /* 0x000fca00078ec0ff */
[----:B--2---:R-:W-:-:S05]  /*00e0*/  IMAD.WIDE R4, R5, 0x4, R2 ;  /* 0x0000000405047825 */ /* 0x004fca00078e0202 */
[----:B------:R-:W2:Y:S01]  /*00f0*/  @!P0 LDG.E.EL R11, desc[UR4][R4.64] ;  /* 0x00000004040b8981 */ /* 0x000ea2000c2e1900 */
[----:B------:R-:W-:-:S03]  /*0100*/  CS2R R8, SRZ ;  /* 0x0000000000087805 */ /* 0x000fc6000001ff00 */
[----:B------:R-:W3:Y:S04]  /*0110*/  @!P0 LDG.E.EL R6, desc[UR4][R4.64+0x4] ;  /* 0x0000040404068981 */ /* 0x000ee8000c2e1900 */
[----:B------:R-:W4:Y:S04]  /*0120*/  @!P0 LDG.E.EL R8, desc[UR4][R4.64+0x8] ;  /* 0x0000080404088981 */ /* 0x000f28000c2e1900 */
[----:B------:R-:W5:Y:S01]  /*0130*/  @!P0 LDG.E.EL R9, desc[UR4][R4.64+0xc] ;  /* 0x00000c0404098981 */ /* 0x000f62000c2e1900 */
[----:B------:R-:W-:Y:S02]  /*0140*/  IMAD.MOV.U32 R0, RZ, RZ, RZ ;  /* 0x000000ffff007224 */ /* 0x000fe400078e00ff */
[----:B------:R-:W-:-:S05]  /*0150*/  IMAD.WIDE R2, R7, 0x4, R2 ;  /* 0x0000000407027825 */ /* 0x000fca00078e0202 */
[----:B------:R1:W5:Y:S02]  /*0160*/  @!P0 LDG.E R0, desc[UR4][R2.64] ;  /* 0x0000000402008981 */ /* 0x000364000c1e1900 */
[----:B-1----:R-:W1:Y:S02]  /*0170*/  LDC.64 R2, c[0x0][0x218] ;  /* 0x00008600ff027b82 */ /* 0x002e640000000a00 */
[----:B-1----:R-:W-:Y:S01]  /*0180*/  IMAD.WIDE R2, R7, 0x4, R2 ;  /* 0x0000000407027825 */ /* 0x002fe200078e0202 */
[C---:B--2---:R-:W-:Y:S02]  /*0190*/  FSETP.NAN.AND P2, PT, R11.reuse, R11, PT ;  /* 0x0000000b0b00720b */ /* 0x044fe40003f48000 */
[----:B---3--:R-:W-:-:S11]  /*01a0*/  FSETP.GT.AND P1, PT, R11, R6, PT ;  /* 0x000000060b00720b */ /* 0x008fd60003f24000 */
[----:B------:R-:W-:-:S04]  /*01b0*/  @!P2 FSEL R11, R11, R6, P1 ;  /* 0x000000060b0ba208 */ /* 0x000fc80000800000 */
[C---:B----4-:R-:W-:Y:S02]  /*01c0*/  FSETP.GT.AND P1, PT, R11.reuse, R8, PT ;  /* 0x000000080b00720b */ /* 0x050fe40003f24000 */
[----:B------:R-:W-:-:S11]  /*01d0*/  FSETP.NAN.AND P2, PT, R11, R11, PT ;  /* 0x0000000b0b00720b */ /* 0x000fd60003f48000 */
[----:B------:R-:W-:-:S04]  /*01e0*/  @!P1 FSEL R11, R11, R8, P2 ;  /* 0x000000080b0b9208 */ /* 0x000fc80001000000 */
[C---:B-----5:R-:W-:Y:S02]  /*01f0*/  FSETP.GT.AND P1, PT, R11.reuse, R9, PT ;  /* 0x000000090b00720b */ /* 0x060fe40003f24000 */
[----:B------:R-:W-:-:S11]  /*0200*/  FSETP.NAN.AND P2, PT, R11, R11, PT ;  /* 0x0000000b0b00720b */ /* 0x000fd60003f48000 */
[----:B------:R-:W-:-:S05]  /*0210*/  @!P1 FSEL R11, R11, R9, P2 ;  /* 0x000000090b0b9208 */ /* 0x000fca0001000000 */
[----:B------:R-:W-:-:S04]  /*0220*/  FADD R0, -R11, R0 ;  /* 0x000000000b007221 */ /* 0x000fc80000000100 */
[----:B------:R-:W-:-:S05]  /*0230*/  FMUL R0, R0, 1.4426950216293334961 ;  /* 0x3fb8aa3b00007820 */ /* 0x000fca0000400000 */
[----:B------:R-:W-:-:S13]  /*0240*/  FSETP.GEU.AND P1, PT, R0, -126, PT ;  /* 0xc2fc00000000780b */ /* 0x000fda0003f2e000 */
[----:B------:R-:W-:-:S04]  /*0250*/  @!P1 FMUL R0, R0, 0.5 ;  /* 0x3f00000000009820 */ /* 0x000fc80000400000 */
[----:B------:R-:W1:Y:S02]  /*0260*/  MUFU.EX2 R5, R0 ;  /* 0x0000000000057308 */ /* 0x000e640000000800 */
[----:B-1----:R-:W-:Y:S01]  /*0270*/  @!P1 FMUL R5, R5, R5 ;  /* 0x0000000505059220 */ /* 0x002fe20000400000 */
[----:B------:R-:W-:Y:S06]  /*0280*/  @P0 EXIT ;  /* 0x000000000000094d */ /* 0x000fec0003800000 */
[----:B------:R-:W-:Y:S01]  /*0290*/  STG.E desc[UR4][R2.64], R5 ;  /* 0x0000000502007986 */ /* 0x000fe2000c101904 */
[----:B------:R-:W-:Y:S05]  /*02a0*/  EXIT ;  /* 0x000000000000794d */ /* 0x000fea0003800000 */
.L_x_0:
[----:B------:R-:W-:-:S00]  /*02b0*/  BRA `(.L_x_0) ;  /* 0xfffffffc00fc7947 */ /* 0x000fc0000383ffff */
[----:B------:R-:W-:-:S00]  /*02c0*/  NOP ;  /* 0x0000000000007918 */ /* 0x000fc00000000000 */
        /* <DEDUP_REMOVED lines=11> */
.L_x_1:


//--------------------- .nv.constant0.triton_poi_fused__softmax_12 --------------------------
	.section	.nv.constant0.triton_poi_fused__softmax_12,"a",@progbits
	.sectionflags	@""
	.align	4
.nv.constant0.triton_poi_fused__softmax_12:
	.zero		548
